//
// Generated by NVIDIA NVVM Compiler
//
// Compiler Build ID: CL-36424714
// Cuda compilation tools, release 13.0, V13.0.88
// Based on NVVM 20.0.0
//

.version 9.0
.target sm_100
.address_size 64

	// .globl	_Z13prewittKernelyPhiii

.visible .entry _Z13prewittKernelyPhiii(
	.param .u64 _Z13prewittKernelyPhiii_param_0,
	.param .u64 .ptr .align 1 _Z13prewittKernelyPhiii_param_1,
	.param .u32 _Z13prewittKernelyPhiii_param_2,
	.param .u32 _Z13prewittKernelyPhiii_param_3,
	.param .u32 _Z13prewittKernelyPhiii_param_4
)
{
	.reg .pred 	%p<3>;
	.reg .b16 	%rs<56>;
	.reg .b32 	%r<57>;
	.reg .b32 	%f<83>;
	.reg .b64 	%rd<6>;

	ld.param.u64 	%rd2, [_Z13prewittKernelyPhiii_param_0];
	ld.param.u64 	%rd3, [_Z13prewittKernelyPhiii_param_1];
	ld.param.u32 	%r6, [_Z13prewittKernelyPhiii_param_2];
	ld.param.u32 	%r7, [_Z13prewittKernelyPhiii_param_4];
	mov.u32 	%r8, %ctaid.x;
	mov.u32 	%r1, %ntid.x;
	mov.u32 	%r9, %tid.x;
	mad.lo.s32 	%r56, %r8, %r1, %r9;
	setp.ge.s32 	%p1, %r56, %r7;
	@%p1 bra 	$L__BB0_3;
	mov.u32 	%r10, %nctaid.x;
	mul.lo.s32 	%r3, %r10, %r1;
	cvta.to.global.u64 	%rd1, %rd3;
$L__BB0_2:
	div.s32 	%r11, %r56, %r6;
	mul.lo.s32 	%r12, %r11, %r6;
	sub.s32 	%r13, %r56, %r12;
	add.s32 	%r14, %r13, -1;
	cvt.rn.f32.s32 	%f1, %r14;
	add.s32 	%r15, %r11, -1;
	cvt.rn.f32.s32 	%f2, %r15;
	tex.2d.v4.u32.f32 	{%r16, %r17, %r18, %r19}, [%rd2, {%f1, %f2}];
	cvt.u16.u32 	%rs1, %r16;
	and.b16  	%rs2, %rs1, 255;
	cvt.u16.u32 	%rs3, %r17;
	and.b16  	%rs4, %rs3, 255;
	cvt.u16.u32 	%rs5, %r18;
	and.b16  	%rs6, %rs5, 255;
	cvt.rn.f32.u16 	%f3, %rs2;
	cvt.rn.f32.u16 	%f4, %rs4;
	mul.f32 	%f5, %f4, 0f3F1645A2;
	fma.rn.f32 	%f6, %f3, 0f3E991687, %f5;
	cvt.rn.f32.u16 	%f7, %rs6;
	fma.rn.f32 	%f8, %f7, 0f3DE978D5, %f6;
	mov.f32 	%f9, 0f00000000;
	sub.f32 	%f10, %f9, %f8;
	cvt.rn.f32.s32 	%f11, %r13;
	tex.2d.v4.u32.f32 	{%r20, %r21, %r22, %r23}, [%rd2, {%f11, %f2}];
	cvt.u16.u32 	%rs7, %r20;
	and.b16  	%rs8, %rs7, 255;
	cvt.u16.u32 	%rs9, %r21;
	and.b16  	%rs10, %rs9, 255;
	cvt.u16.u32 	%rs11, %r22;
	and.b16  	%rs12, %rs11, 255;
	cvt.rn.f32.u16 	%f12, %rs8;
	cvt.rn.f32.u16 	%f13, %rs10;
	mul.f32 	%f14, %f13, 0f3F1645A2;
	fma.rn.f32 	%f15, %f12, 0f3E991687, %f14;
	cvt.rn.f32.u16 	%f16, %rs12;
	fma.rn.f32 	%f17, %f16, 0f3DE978D5, %f15;
	fma.rn.f32 	%f18, %f17, 0f00000000, %f10;
	sub.f32 	%f19, %f10, %f17;
	add.s32 	%r24, %r13, 1;
	cvt.rn.f32.s32 	%f20, %r24;
	tex.2d.v4.u32.f32 	{%r25, %r26, %r27, %r28}, [%rd2, {%f20, %f2}];
	cvt.u16.u32 	%rs13, %r25;
	and.b16  	%rs14, %rs13, 255;
	cvt.u16.u32 	%rs15, %r26;
	and.b16  	%rs16, %rs15, 255;
	cvt.u16.u32 	%rs17, %r27;
	and.b16  	%rs18, %rs17, 255;
	cvt.rn.f32.u16 	%f21, %rs14;
	cvt.rn.f32.u16 	%f22, %rs16;
	mul.f32 	%f23, %f22, 0f3F1645A2;
	fma.rn.f32 	%f24, %f21, 0f3E991687, %f23;
	cvt.rn.f32.u16 	%f25, %rs18;
	fma.rn.f32 	%f26, %f25, 0f3DE978D5, %f24;
	add.f32 	%f27, %f18, %f26;
	sub.f32 	%f28, %f19, %f26;
	cvt.rn.f32.s32 	%f29, %r11;
	tex.2d.v4.u32.f32 	{%r29, %r30, %r31, %r32}, [%rd2, {%f1, %f29}];
	cvt.u16.u32 	%rs19, %r29;
	and.b16  	%rs20, %rs19, 255;
	cvt.u16.u32 	%rs21, %r30;
	and.b16  	%rs22, %rs21, 255;
	cvt.u16.u32 	%rs23, %r31;
	and.b16  	%rs24, %rs23, 255;
	cvt.rn.f32.u16 	%f30, %rs20;
	cvt.rn.f32.u16 	%f31, %rs22;
	mul.f32 	%f32, %f31, 0f3F1645A2;
	fma.rn.f32 	%f33, %f30, 0f3E991687, %f32;
	cvt.rn.f32.u16 	%f34, %rs24;
	fma.rn.f32 	%f35, %f34, 0f3DE978D5, %f33;
	sub.f32 	%f36, %f27, %f35;
	fma.rn.f32 	%f37, %f35, 0f00000000, %f28;
	tex.2d.v4.u32.f32 	{%r33, %r34, %r35, %r36}, [%rd2, {%f11, %f29}];
	cvt.u16.u32 	%rs25, %r33;
	and.b16  	%rs26, %rs25, 255;
	cvt.u16.u32 	%rs27, %r34;
	and.b16  	%rs28, %rs27, 255;
	cvt.u16.u32 	%rs29, %r35;
	and.b16  	%rs30, %rs29, 255;
	cvt.rn.f32.u16 	%f38, %rs26;
	cvt.rn.f32.u16 	%f39, %rs28;
	mul.f32 	%f40, %f39, 0f3F1645A2;
	fma.rn.f32 	%f41, %f38, 0f3E991687, %f40;
	cvt.rn.f32.u16 	%f42, %rs30;
	fma.rn.f32 	%f43, %f42, 0f3DE978D5, %f41;
	fma.rn.f32 	%f44, %f43, 0f00000000, %f36;
	fma.rn.f32 	%f45, %f43, 0f00000000, %f37;
	tex.2d.v4.u32.f32 	{%r37, %r38, %r39, %r40}, [%rd2, {%f20, %f29}];
	cvt.u16.u32 	%rs31, %r37;
	and.b16  	%rs32, %rs31, 255;
	cvt.u16.u32 	%rs33, %r38;
	and.b16  	%rs34, %rs33, 255;
	cvt.u16.u32 	%rs35, %r39;
	and.b16  	%rs36, %rs35, 255;
	cvt.rn.f32.u16 	%f46, %rs32;
	cvt.rn.f32.u16 	%f47, %rs34;
	mul.f32 	%f48, %f47, 0f3F1645A2;
	fma.rn.f32 	%f49, %f46, 0f3E991687, %f48;
	cvt.rn.f32.u16 	%f50, %rs36;
	fma.rn.f32 	%f51, %f50, 0f3DE978D5, %f49;
	add.f32 	%f52, %f44, %f51;
	fma.rn.f32 	%f53, %f51, 0f00000000, %f45;
	add.s32 	%r41, %r11, 1;
	cvt.rn.f32.s32 	%f54, %r41;
	tex.2d.v4.u32.f32 	{%r42, %r43, %r44, %r45}, [%rd2, {%f1, %f54}];
	cvt.u16.u32 	%rs37, %r42;
	and.b16  	%rs38, %rs37, 255;
	cvt.u16.u32 	%rs39, %r43;
	and.b16  	%rs40, %rs39, 255;
	cvt.u16.u32 	%rs41, %r44;
	and.b16  	%rs42, %rs41, 255;
	cvt.rn.f32.u16 	%f55, %rs38;
	cvt.rn.f32.u16 	%f56, %rs40;
	mul.f32 	%f57, %f56, 0f3F1645A2;
	fma.rn.f32 	%f58, %f55, 0f3E991687, %f57;
	cvt.rn.f32.u16 	%f59, %rs42;
	fma.rn.f32 	%f60, %f59, 0f3DE978D5, %f58;
	sub.f32 	%f61, %f52, %f60;
	add.f32 	%f62, %f53, %f60;
	tex.2d.v4.u32.f32 	{%r46, %r47, %r48, %r49}, [%rd2, {%f11, %f54}];
	cvt.u16.u32 	%rs43, %r46;
	and.b16  	%rs44, %rs43, 255;
	cvt.u16.u32 	%rs45, %r47;
	and.b16  	%rs46, %rs45, 255;
	cvt.u16.u32 	%rs47, %r48;
	and.b16  	%rs48, %rs47, 255;
	cvt.rn.f32.u16 	%f63, %rs44;
	cvt.rn.f32.u16 	%f64, %rs46;
	mul.f32 	%f65, %f64, 0f3F1645A2;
	fma.rn.f32 	%f66, %f63, 0f3E991687, %f65;
	cvt.rn.f32.u16 	%f67, %rs48;
	fma.rn.f32 	%f68, %f67, 0f3DE978D5, %f66;
	fma.rn.f32 	%f69, %f68, 0f00000000, %f61;
	add.f32 	%f70, %f62, %f68;
	tex.2d.v4.u32.f32 	{%r50, %r51, %r52, %r53}, [%rd2, {%f20, %f54}];
	cvt.u16.u32 	%rs49, %r50;
	and.b16  	%rs50, %rs49, 255;
	cvt.u16.u32 	%rs51, %r51;
	and.b16  	%rs52, %rs51, 255;
	cvt.u16.u32 	%rs53, %r52;
	and.b16  	%rs54, %rs53, 255;
	cvt.rn.f32.u16 	%f71, %rs50;
	cvt.rn.f32.u16 	%f72, %rs52;
	mul.f32 	%f73, %f72, 0f3F1645A2;
	fma.rn.f32 	%f74, %f71, 0f3E991687, %f73;
	cvt.rn.f32.u16 	%f75, %rs54;
	fma.rn.f32 	%f76, %f75, 0f3DE978D5, %f74;
	add.f32 	%f77, %f69, %f76;
	add.f32 	%f78, %f70, %f76;
	mul.f32 	%f79, %f78, %f78;
	fma.rn.f32 	%f80, %f77, %f77, %f79;
	sqrt.rn.f32 	%f81, %f80;
	min.f32 	%f82, %f81, 0f437F0000;
	cvt.rzi.u32.f32 	%r54, %f82;
	cvt.u16.u32 	%rs55, %r54;
	shl.b32 	%r55, %r56, 2;
	cvt.s64.s32 	%rd4, %r55;
	add.s64 	%rd5, %rd1, %rd4;
	st.global.u8 	[%rd5], %rs55;
	st.global.u8 	[%rd5+1], %rs55;
	st.global.u8 	[%rd5+2], %rs55;
	add.s32 	%r56, %r56, %r3;
	setp.lt.s32 	%p2, %r56, %r7;
	@%p2 bra 	$L__BB0_2;
$L__BB0_3:
	ret;

}


// ===== COMPILED SASS (sm_100) =====

	.target	sm_100

	.elftype	@"ET_EXEC"


//--------------------- .note.nv.tkinfo           --------------------------
	.section	.note.nv.tkinfo,"",@"SHT_NOTE"
	.sectionflags	@"SHF_NOTE_NV_TKINFO"
	.tkinfo
        /*0018*/ 	.word	0x00000002
        /*0030*/ 	.string	""
        /*0030*/ 	.string	"ptxas"
        /*0030*/ 	.string	"Cuda compilation tools, release 13.0, V13.0.88"
        /*0030*/ 	.string	"Build cuda_13.0.r13.0/compiler.36424714_0"
        /*0030*/ 	.string	"-arch sm_100 -m 64 "



//--------------------- .note.nv.cuinfo           --------------------------
	.section	.note.nv.cuinfo,"",@"SHT_NOTE"
	.sectionflags	@"SHF_NOTE_NV_CUINFO"
        /*0018*/ 	.short	0x0002
        /*001a*/ 	.short	0x0064
        /*001c*/ 	.short	0x0082
	.zero		2


//--------------------- .nv.info                  --------------------------
	.section	.nv.info,"",@"SHT_CUDA_INFO"
	.align	4


	//----- nvinfo : EIATTR_REGCOUNT
	.align		4
        /*0000*/ 	.byte	0x04, 0x2f
        /*0002*/ 	.short	(.L_1 - .L_0)
	.align		4
.L_0:
        /*0004*/ 	.word	index@(_Z13prewittKernelyPhiii)
        /*0008*/ 	.word	0x00000020


	//----- nvinfo : EIATTR_FRAME_SIZE
	.align		4
.L_1:
        /*000c*/ 	.byte	0x04, 0x11
        /*000e*/ 	.short	(.L_3 - .L_2)
	.align		4
.L_2:
        /*0010*/ 	.word	index@($__internal_0_$__cuda_sm20_sqrt_rn_f32_slowpath)
        /*0014*/ 	.word	0x00000000


	//----- nvinfo : EIATTR_FRAME_SIZE
	.align		4
.L_3:
        /*0018*/ 	.byte	0x04, 0x11
        /*001a*/ 	.short	(.L_5 - .L_4)
	.align		4
.L_4:
        /*001c*/ 	.word	index@(_Z13prewittKernelyPhiii)
        /*0020*/ 	.word	0x00000000


	//----- nvinfo : EIATTR_MIN_STACK_SIZE
	.align		4
.L_5:
        /*0024*/ 	.byte	0x04, 0x12
        /*0026*/ 	.short	(.L_7 - .L_6)
	.align		4
.L_6:
        /*0028*/ 	.word	index@(_Z13prewittKernelyPhiii)
        /*002c*/ 	.word	0x00000000
.L_7:


//--------------------- .nv.compat                --------------------------
	.section	.nv.compat,"",@"SHT_CUDA_COMPAT_INFO"
	.align	4
        /*0000*/ 	.byte	0x02, 0x09, 0x00, 0x00, 0x02, 0x02, 0x02, 0x00, 0x02, 0x05, 0x05, 0x00, 0x03, 0x07, 0x01, 0x01
        /*0010*/ 	.byte	0x02, 0x03, 0x00, 0x00, 0x02, 0x06, 0x01, 0x00, 0x04, 0x0b, 0x08, 0x00, 0x01, 0x00, 0x00, 0x00
        /*0020*/ 	.byte	0x00, 0x00, 0x00, 0x00


//--------------------- .nv.info._Z13prewittKernelyPhiii --------------------------
	.section	.nv.info._Z13prewittKernelyPhiii,"",@"SHT_CUDA_INFO"
	.sectionflags	@""
	.align	4


	//----- nvinfo : EIATTR_CUDA_API_VERSION
	.align		4
        /*0000*/ 	.byte	0x04, 0x37
        /*0002*/ 	.short	(.L_9 - .L_8)
.L_8:
        /*0004*/ 	.word	0x00000082


	//----- nvinfo : EIATTR_KPARAM_INFO
	.align		4
.L_9:
        /*0008*/ 	.byte	0x04, 0x17
        /*000a*/ 	.short	(.L_11 - .L_10)
.L_10:
        /*000c*/ 	.word	0x00000000
        /*0010*/ 	.short	0x0004
        /*0012*/ 	.short	0x0018
        /*0014*/ 	.byte	0x00, 0xf0, 0x11, 0x00


	//----- nvinfo : EIATTR_KPARAM_INFO
	.align		4
.L_11:
        /*0018*/ 	.byte	0x04, 0x17
        /*001a*/ 	.short	(.L_13 - .L_12)
.L_12:
        /*001c*/ 	.word	0x00000000
        /*0020*/ 	.short	0x0003
        /*0022*/ 	.short	0x0014
        /*0024*/ 	.byte	0x00, 0xf0, 0x11, 0x00


	//----- nvinfo : EIATTR_KPARAM_INFO
	.align		4
.L_13:
        /*0028*/ 	.byte	0x04, 0x17
        /*002a*/ 	.short	(.L_15 - .L_14)
.L_14:
        /*002c*/ 	.word	0x00000000
        /*0030*/ 	.short	0x0002
        /*0032*/ 	.short	0x0010
        /*0034*/ 	.byte	0x00, 0xf0, 0x11, 0x00


	//----- nvinfo : EIATTR_KPARAM_INFO
	.align		4
.L_15:
        /*0038*/ 	.byte	0x04, 0x17
        /*003a*/ 	.short	(.L_17 - .L_16)
.L_16:
        /*003c*/ 	.word	0x00000000
        /*0040*/ 	.short	0x0001
        /*0042*/ 	.short	0x0008
        /*0044*/ 	.byte	0x00, 0xf5, 0x21, 0x00


	//----- nvinfo : EIATTR_KPARAM_INFO
	.align		4
.L_17:
        /*0048*/ 	.byte	0x04, 0x17
        /*004a*/ 	.short	(.L_19 - .L_18)
.L_18:
        /*004c*/ 	.word	0x00000000
        /*0050*/ 	.short	0x0000
        /*0052*/ 	.short	0x0000
        /*0054*/ 	.byte	0x00, 0xf0, 0x21, 0x00


	//----- nvinfo : EIATTR_SPARSE_MMA_MASK
	.align		4
.L_19:
        /*0058*/ 	.byte	0x03, 0x50
        /*005a*/ 	.short	0x0000


	//----- nvinfo : EIATTR_MAXREG_COUNT
	.align		4
        /*005c*/ 	.byte	0x03, 0x1b
        /*005e*/ 	.short	0x00ff


	//----- nvinfo : EIATTR_MERCURY_ISA_VERSION
	.align		4
        /*0060*/ 	.byte	0x03, 0x5f
        /*0062*/ 	.short	0x0101


	//----- nvinfo : EIATTR_VRC_CTA_INIT_COUNT
	.align		4
        /*0064*/ 	.byte	0x02, 0x4a
	.zero		1
	.zero		1


	//----- nvinfo : EIATTR_EXIT_INSTR_OFFSETS
	.align		4
        /*0068*/ 	.byte	0x04, 0x1c
        /*006a*/ 	.short	(.L_21 - .L_20)


	//   ....[0]....
.L_20:
        /*006c*/ 	.word	0x00000070


	//   ....[1]....
        /*0070*/ 	.word	0x00000ca0


	//----- nvinfo : EIATTR_CRS_STACK_SIZE
	.align		4
.L_21:
        /*0074*/ 	.byte	0x04, 0x1e
        /*0076*/ 	.short	(.L_23 - .L_22)
.L_22:
        /*0078*/ 	.word	0x00000000


	//----- nvinfo : EIATTR_CBANK_PARAM_SIZE
	.align		4
.L_23:
        /*007c*/ 	.byte	0x03, 0x19
        /*007e*/ 	.short	0x001c


	//----- nvinfo : EIATTR_PARAM_CBANK
	.align		4
        /*0080*/ 	.byte	0x04, 0x0a
        /*0082*/ 	.short	(.L_25 - .L_24)
	.align		4
.L_24:
        /*0084*/ 	.word	index@(.nv.constant0._Z13prewittKernelyPhiii)
        /*0088*/ 	.short	0x0380
        /*008a*/ 	.short	0x001c


	//----- nvinfo : EIATTR_SW_WAR
	.align		4
.L_25:
        /*008c*/ 	.byte	0x04, 0x36
        /*008e*/ 	.short	(.L_27 - .L_26)
.L_26:
        /*0090*/ 	.word	0x00000008
.L_27:


//--------------------- .nv.callgraph             --------------------------
	.section	.nv.callgraph,"",@"SHT_CUDA_CALLGRAPH"
	.align	4
	.sectionentsize	8
	.align		4
        /*0000*/ 	.word	0x00000000
	.align		4
        /*0004*/ 	.word	0xffffffff
	.align		4
        /*0008*/ 	.word	0x00000000
	.align		4
        /*000c*/ 	.word	0xfffffffe
	.align		4
        /*0010*/ 	.word	0x00000000
	.align		4
        /*0014*/ 	.word	0xfffffffd
	.align		4
        /*0018*/ 	.word	0x00000000
	.align		4
        /*001c*/ 	.word	0xfffffffc


//--------------------- .text._Z13prewittKernelyPhiii --------------------------
	.section	.text._Z13prewittKernelyPhiii,"ax",@progbits
	.align	128
        .global         _Z13prewittKernelyPhiii
        .type           _Z13prewittKernelyPhiii,@function
        .size           _Z13prewittKernelyPhiii,(.L_x_6 - _Z13prewittKernelyPhiii)
        .other          _Z13prewittKernelyPhiii,@"STO_CUDA_ENTRY STV_DEFAULT"
_Z13prewittKernelyPhiii:
.text._Z13prewittKernelyPhiii:
[----:B------:R-:W-:Y:S01]  /*0000*/  LDC R1, c[0x0][0x37c] ;  /* 0x0000df00ff017b82 */ /* 0x000fe20000000800 */
[----:B------:R-:W0:Y:S07]  /*0010*/  S2R R23, SR_TID.X ;  /* 0x0000000000177919 */ /* 0x000e2e0000002100 */
[----:B------:R-:W0:Y:S01]  /*0020*/  S2UR UR4, SR_CTAID.X ;  /* 0x00000000000479c3 */ /* 0x000e220000002500 */
[----:B------:R-:W1:Y:S07]  /*0030*/  LDCU UR5, c[0x0][0x398] ;  /* 0x00007300ff0577ac */ /* 0x000e6e0008000800 */
[----:B------:R-:W0:Y:S02]  /*0040*/  LDC R2, c[0x0][0x360] ;  /* 0x0000d800ff027b82 */ /* 0x000e240000000800 */
[----:B0-----:R-:W-:-:S05]  /*0050*/  IMAD R23, R2, UR4, R23 ;  /* 0x0000000402177c24 */ /* 0x001fca000f8e0217 */
[----:B-1----:R-:W-:-:S13]  /*0060*/  ISETP.GE.AND P0, PT, R23, UR5, PT ;  /* 0x0000000517007c0c */ /* 0x002fda000bf06270 */
[----:B------:R-:W-:Y:S05]  /*0070*/  @P0 EXIT ;  /* 0x000000000000094d */ /* 0x000fea0003800000 */
[----:B------:R-:W0:Y:S01]  /*0080*/  LDC R0, c[0x0][0x390] ;  /* 0x0000e400ff007b82 */ /* 0x000e220000000800 */
[----:B------:R-:W1:Y:S01]  /*0090*/  LDCU UR4, c[0x0][0x370] ;  /* 0x00006e00ff0477ac */ /* 0x000e620008000800 */
[----:B------:R-:W2:Y:S01]  /*00a0*/  LDCU.64 UR6, c[0x0][0x358] ;  /* 0x00006b00ff0677ac */ /* 0x000ea20008000a00 */
[----:B------:R-:W3:Y:S01]  /*00b0*/  LDCU UR10, c[0x0][0x398] ;  /* 0x00007300ff0a77ac */ /* 0x000ee20008000800 */
[----:B------:R-:W4:Y:S01]  /*00c0*/  LDCU.64 UR8, c[0x0][0x388] ;  /* 0x00007100ff0877ac */ /* 0x000f220008000a00 */
[----:B-1----:R-:W-:-:S07]  /*00d0*/  IMAD R2, R2, UR4, RZ ;  /* 0x0000000402027c24 */ /* 0x002fce000f8e02ff */
.L_x_3:
[----:B0-----:R-:W-:Y:S01]  /*00e0*/  IABS R6, R0 ;  /* 0x0000000000067213 */ /* 0x001fe20000000000 */
[----:B------:R-:W0:Y:S01]  /*00f0*/  LDCU UR4, c[0x0][0x380] ;  /* 0x00007000ff0477ac */ /* 0x000e220008000800 */
[----:B------:R-:W-:Y:S02]  /*0100*/  IABS R8, R23 ;  /* 0x0000001700087213 */ /* 0x000fe40000000000 */
[----:B-1----:R-:W1:Y:S01]  /*0110*/  I2F.RP R3, R6 ;  /* 0x0000000600037306 */ /* 0x002e620000209400 */
[----:B------:R-:W-:-:S07]  /*0120*/  UMOV UR5, URZ ;  /* 0x000000ff00057c82 */ /* 0x000fce0008000000 */
[----:B-1----:R-:W1:Y:S02]  /*0130*/  MUFU.RCP R3, R3 ;  /* 0x0000000300037308 */ /* 0x002e640000001000 */
[----:B-1----:R-:W-:-:S06]  /*0140*/  IADD3 R4, PT, PT, R3, 0xffffffe, RZ ;  /* 0x0ffffffe03047810 */ /* 0x002fcc0007ffe0ff */
[----:B------:R1:W2:Y:S02]  /*0150*/  F2I.FTZ.U32.TRUNC.NTZ R5, R4 ;  /* 0x0000000400057305 */ /* 0x0002a4000021f000 */
[----:B-1----:R-:W-:Y:S01]  /*0160*/  IMAD.MOV.U32 R4, RZ, RZ, RZ ;  /* 0x000000ffff047224 */ /* 0x002fe200078e00ff */
[----:B--2---:R-:W-:-:S05]  /*0170*/  IADD3 R7, PT, PT, RZ, -R5, RZ ;  /* 0x80000005ff077210 */ /* 0x004fca0007ffe0ff */
[----:B------:R-:W-:-:S04]  /*0180*/  IMAD R7, R7, R6, RZ ;  /* 0x0000000607077224 */ /* 0x000fc800078e02ff */
[----:B------:R-:W-:Y:S01]  /*0190*/  IMAD.HI.U32 R5, R5, R7, R4 ;  /* 0x0000000705057227 */ /* 0x000fe200078e0004 */
[----:B------:R-:W-:-:S05]  /*01a0*/  MOV R7, R8 ;  /* 0x0000000800077202 */ /* 0x000fca0000000f00 */
[----:B------:R-:W-:-:S05]  /*01b0*/  IMAD.HI.U32 R17, R5, R7, RZ ;  /* 0x0000000705117227 */ /* 0x000fca00078e00ff */
[----:B------:R-:W-:-:S05]  /*01c0*/  IADD3 R3, PT, PT, -R17, RZ, RZ ;  /* 0x000000ff11037210 */ /* 0x000fca0007ffe1ff */
[----:B------:R-:W-:-:S05]  /*01d0*/  IMAD R3, R6, R3, R7 ;  /* 0x0000000306037224 */ /* 0x000fca00078e0207 */
[----:B------:R-:W-:-:S13]  /*01e0*/  ISETP.GT.U32.AND P2, PT, R6, R3, PT ;  /* 0x000000030600720c */ /* 0x000fda0003f44070 */
[----:B------:R-:W-:Y:S01]  /*01f0*/  @!P2 IMAD.IADD R3, R3, 0x1, -R6 ;  /* 0x000000010303a824 */ /* 0x000fe200078e0a06 */
[----:B------:R-:W-:Y:S02]  /*0200*/  @!P2 IADD3 R17, PT, PT, R17, 0x1, RZ ;  /* 0x000000011111a810 */ /* 0x000fe40007ffe0ff */
[----:B------:R-:W-:Y:S02]  /*0210*/  ISETP.NE.AND P2, PT, R0, RZ, PT ;  /* 0x000000ff0000720c */ /* 0x000fe40003f45270 */
[----:B------:R-:W-:Y:S02]  /*0220*/  ISETP.GE.U32.AND P0, PT, R3, R6, PT ;  /* 0x000000060300720c */ /* 0x000fe40003f06070 */
[----:B------:R-:W-:-:S04]  /*0230*/  LOP3.LUT R3, R23, R0, RZ, 0x3c, !PT ;  /* 0x0000000017037212 */ /* 0x000fc800078e3cff */
[----:B------:R-:W-:Y:S01]  /*0240*/  ISETP.GE.AND P1, PT, R3, RZ, PT ;  /* 0x000000ff0300720c */ /* 0x000fe20003f26270 */
[----:B------:R-:W-:-:S06]  /*0250*/  IMAD.MOV.U32 R3, RZ, RZ, -0x3e000000 ;  /* 0xc2000000ff037424 */ /* 0x000fcc00078e00ff */
[----:B------:R-:W-:-:S06]  /*0260*/  @P0 IADD3 R17, PT, PT, R17, 0x1, RZ ;  /* 0x0000000111110810 */ /* 0x000fcc0007ffe0ff */
[----:B------:R-:W-:Y:S01]  /*0270*/  @!P1 IMAD.MOV R17, RZ, RZ, -R17 ;  /* 0x000000ffff119224 */ /* 0x000fe200078e0a11 */
[----:B------:R-:W-:-:S04]  /*0280*/  @!P2 LOP3.LUT R17, RZ, R0, RZ, 0x33, !PT ;  /* 0x00000000ff11a212 */ /* 0x000fc800078e33ff */
[C---:B------:R-:W-:Y:S02]  /*0290*/  IADD3 R8, PT, PT, -R17.reuse, RZ, RZ ;  /* 0x000000ff11087210 */ /* 0x040fe40007ffe1ff */
[----:B------:R-:W-:-:S03]  /*02a0*/  IADD3 R7, PT, PT, R17, -0x1, RZ ;  /* 0xffffffff11077810 */ /* 0x000fc60007ffe0ff */
[----:B------:R-:W-:Y:S01]  /*02b0*/  IMAD R8, R0, R8, R23 ;  /* 0x0000000800087224 */ /* 0x000fe200078e0217 */
[----:B------:R-:W-:-:S04]  /*02c0*/  I2FP.F32.S32 R7, R7 ;  /* 0x0000000700077245 */ /* 0x000fc80000201400 */
[----:B------:R-:W-:Y:S02]  /*02d0*/  I2FP.F32.S32 R18, R8 ;  /* 0x0000000800127245 */ /* 0x000fe40000201400 */
[----:B------:R-:W-:Y:S02]  /*02e0*/  MOV R19, R7 ;  /* 0x0000000700137202 */ /* 0x000fe40000000f00 */
[----:B------:R-:W-:Y:S02]  /*02f0*/  IADD3 R6, PT, PT, R8, -0x1, RZ ;  /* 0xffffffff08067810 */ /* 0x000fe40007ffe0ff */
[----:B0-----:R-:W5:Y:S02]  /*0300*/  TEX.LL R12, R10, R18, R3, UR4, 2D, 0x7 ;  /* 0x28ff0403120a7f60 */ /* 0x001f6400089e070c */
[----:B------:R-:W-:-:S04]  /*0310*/  I2FP.F32.S32 R6, R6 ;  /* 0x0000000600067245 */ /* 0x000fc80000201400 */
[----:B------:R-:W5:Y:S01]  /*0320*/  TEX.LL R9, R4, R6, R3, UR4, 2D, 0x7 ;  /* 0x28ff040306047f60 */ /* 0x000f6200089e0709 */
[----:B------:R-:W-:Y:S02]  /*0330*/  MOV R15, R7 ;  /* 0x00000007000f7202 */ /* 0x000fe40000000f00 */
[----:B------:R-:W-:Y:S01]  /*0340*/  MOV R20, R18 ;  /* 0x0000001200147202 */ /* 0x000fe20000000f00 */
[----:B------:R-:W-:-:S04]  /*0350*/  DEPBAR.LE SB5, 0x1 ;  /* 0x0000d0400000791a */ /* 0x000fc80000000000 */
[----:B------:R-:W-:Y:S02]  /*0360*/  LOP3.LUT R14, R11, 0xff, RZ, 0xc0, !PT ;  /* 0x000000ff0b0e7812 */ /* 0x000fe400078ec0ff */
[----:B------:R-:W-:Y:S02]  /*0370*/  LOP3.LUT R13, R10, 0xff, RZ, 0xc0, !PT ;  /* 0x000000ff0a0d7812 */ /* 0x000fe400078ec0ff */
[----:B------:R-:W-:Y:S02]  /*0380*/  LOP3.LUT R12, R12, 0xff, RZ, 0xc0, !PT ;  /* 0x000000ff0c0c7812 */ /* 0x000fe400078ec0ff */
[----:B------:R-:W0:Y:S01]  /*0390*/  I2F.U16 R14, R14 ;  /* 0x0000000e000e7306 */ /* 0x000e220000101000 */
[----:B-----5:R-:W-:Y:S02]  /*03a0*/  LOP3.LUT R5, R5, 0xff, RZ, 0xc0, !PT ;  /* 0x000000ff05057812 */ /* 0x020fe400078ec0ff */
[----:B------:R-:W-:Y:S02]  /*03b0*/  LOP3.LUT R4, R4, 0xff, RZ, 0xc0, !PT ;  /* 0x000000ff04047812 */ /* 0x000fe400078ec0ff */
[----:B------:R-:W-:-:S03]  /*03c0*/  LOP3.LUT R9, R9, 0xff, RZ, 0xc0, !PT ;  /* 0x000000ff09097812 */ /* 0x000fc600078ec0ff */
[----:B------:R-:W1:Y:S01]  /*03d0*/  I2F.U16 R5, R5 ;  /* 0x0000000500057306 */ /* 0x000e620000101000 */
[----:B0-----:R-:W-:-:S07]  /*03e0*/  FMUL R16, R14, 0.58700001239776611328 ;  /* 0x3f1645a20e107820 */ /* 0x001fce0000400000 */
[----:B------:R-:W0:Y:S01]  /*03f0*/  I2F.U16 R13, R13 ;  /* 0x0000000d000d7306 */ /* 0x000e220000101000 */
[----:B------:R-:W-:Y:S01]  /*0400*/  VIADD R14, R17, 0x1 ;  /* 0x00000001110e7836 */ /* 0x000fe20000000000 */
[----:B------:R-:W-:-:S04]  /*0410*/  I2FP.F32.S32 R17, R17 ;  /* 0x0000001100117245 */ /* 0x000fc80000201400 */
[----:B------:R-:W-:Y:S01]  /*0420*/  MOV R19, R17 ;  /* 0x0000001100137202 */ /* 0x000fe20000000f00 */
[----:B-1----:R-:W-:Y:S01]  /*0430*/  FMUL R11, R5, 0.58700001239776611328 ;  /* 0x3f1645a2050b7820 */ /* 0x002fe20000400000 */
[----:B------:R-:W1:Y:S01]  /*0440*/  I2F.U16 R4, R4 ;  /* 0x0000000400047306 */ /* 0x000e620000101000 */
[----:B0-----:R-:W-:-:S07]  /*0450*/  FFMA R13, R13, 0.29899999499320983887, R16 ;  /* 0x3e9916870d0d7823 */ /* 0x001fce0000000010 */
[----:B------:R0:W2:Y:S01]  /*0460*/  I2F.U16 R10, R9 ;  /* 0x00000009000a7306 */ /* 0x0000a20000101000 */
[----:B------:R-:W-:Y:S01]  /*0470*/  MOV R16, R6 ;  /* 0x0000000600107202 */ /* 0x000fe20000000f00 */
[----:B-1----:R-:W-:-:S06]  /*0480*/  FFMA R11, R4, 0.29899999499320983887, R11 ;  /* 0x3e991687040b7823 */ /* 0x002fcc000000000b */
[----:B------:R-:W1:Y:S01]  /*0490*/  I2F.U16 R12, R12 ;  /* 0x0000000c000c7306 */ /* 0x000e620000101000 */
[----:B0-----:R-:W-:Y:S01]  /*04a0*/  I2FP.F32.S32 R9, R14 ;  /* 0x0000000e00097245 */ /* 0x001fe20000201400 */
[----:B------:R-:W-:Y:S02]  /*04b0*/  VIADD R14, R8, 0x1 ;  /* 0x00000001080e7836 */ /* 0x000fe40000000000 */
[----:B------:R-:W-:Y:S01]  /*04c0*/  IMAD.MOV.U32 R8, RZ, RZ, R6 ;  /* 0x000000ffff087224 */ /* 0x000fe200078e0006 */
[----:B------:R-:W-:Y:S02]  /*04d0*/  MOV R21, R9 ;  /* 0x0000000900157202 */ /* 0x000fe40000000f00 */
[----:B------:R-:W-:Y:S01]  /*04e0*/  I2FP.F32.S32 R14, R14 ;  /* 0x0000000e000e7245 */ /* 0x000fe20000201400 */
[----:B--2---:R-:W-:Y:S01]  /*04f0*/  FFMA R4, R10, 0.11400000005960464478, R11 ;  /* 0x3de978d50a047823 */ /* 0x004fe2000000000b */
[----:B------:R-:W-:Y:S02]  /*0500*/  MOV R11, R17 ;  /* 0x00000011000b7202 */ /* 0x000fe40000000f00 */
[-C--:B------:R-:W-:Y:S01]  /*0510*/  MOV R10, R14.reuse ;  /* 0x0000000e000a7202 */ /* 0x080fe20000000f00 */
[----:B-1----:R-:W-:Y:S01]  /*0520*/  FFMA R5, R12, 0.11400000005960464478, R13 ;  /* 0x3de978d50c057823 */ /* 0x002fe2000000000d */
[----:B------:R-:W-:Y:S01]  /*0530*/  MOV R12, R14 ;  /* 0x0000000e000c7202 */ /* 0x000fe20000000f00 */
[----:B------:R-:W-:Y:S01]  /*0540*/  IMAD.MOV.U32 R13, RZ, RZ, R9 ;  /* 0x000000ffff0d7224 */ /* 0x000fe200078e0009 */
[----:B------:R-:W5:Y:S01]  /*0550*/  TEX.LL R6, R14, R14, R3, UR4, 2D, 0x7 ;  /* 0x28ff04030e0e7f60 */ /* 0x000f6200089e0706 */
[----:B------:R-:W5:Y:S01]  /*0560*/  TEX.LL R7, R16, R16, R3, UR4, 2D, 0x7 ;  /* 0x28ff040310107f60 */ /* 0x000f6200089e0707 */
[----:B------:R-:W5:Y:S01]  /*0570*/  TEX.LL R22, R18, R18, R3, UR4, 2D, 0x7 ;  /* 0x28ff040312127f60 */ /* 0x000f6200089e0716 */
[----:B------:R-:W-:Y:S01]  /*0580*/  TEX.LL R24, R20, R20, R3, UR4, 2D, 0x7 ;  /* 0x28ff040314147f60 */ /* 0x000fe200089e0718 */
[----:B------:R-:W5:Y:S01]  /*0590*/  TEX.LL R25, R10, R10, R3, UR4, 2D, 0x7 ;  /* 0x28ff04030a0a7f60 */ /* 0x000f6200089e0719 */
[----:B------:R-:W5:Y:S01]  /*05a0*/  TEX.LL R26, R8, R8, R3, UR4, 2D, 0x7 ;  /* 0x28ff040308087f60 */ /* 0x000f6200089e071a */
[----:B------:R0:W5:Y:S01]  /*05b0*/  TEX.LL R27, R12, R12, R3, UR4, 2D, 0x7 ;  /* 0x28ff04030c0c7f60 */ /* 0x00016200089e071b */
[----:B------:R-:W-:Y:S01]  /*05c0*/  FADD R4, RZ, -R4 ;  /* 0x80000004ff047221 */ /* 0x000fe20000000000 */
[----:B------:R-:W-:Y:S03]  /*05d0*/  BSSY.RECONVERGENT B0, `(.L_x_0) ;  /* 0x0000061000007945 */ /* 0x000fe60003800200 */
[----:B0-----:R-:W-:Y:S01]  /*05e0*/  FFMA R3, RZ, R5, R4 ;  /* 0x00000005ff037223 */ /* 0x001fe20000000004 */
[----:B------:R-:W-:Y:S01]  /*05f0*/  FADD R5, R4, -R5 ;  /* 0x8000000504057221 */ /* 0x000fe20000000000 */
[----:B------:R-:W-:-:S04]  /*0600*/  DEPBAR.LE SB5, 0x5 ;  /* 0x0000d1400000791a */ /* 0x000fc80000000000 */
[----:B------:R-:W-:Y:S02]  /*0610*/  LOP3.LUT R29, R15, 0xff, RZ, 0xc0, !PT ;  /* 0x000000ff0f1d7812 */ /* 0x000fe400078ec0ff */
[----:B------:R-:W-:Y:S02]  /*0620*/  LOP3.LUT R28, R14, 0xff, RZ, 0xc0, !PT ;  /* 0x000000ff0e1c7812 */ /* 0x000fe400078ec0ff */
[----:B------:R-:W-:Y:S02]  /*0630*/  LOP3.LUT R6, R6, 0xff, RZ, 0xc0, !PT ;  /* 0x000000ff06067812 */ /* 0x000fe400078ec0ff */
[----:B------:R-:W0:Y:S01]  /*0640*/  I2F.U16 R29, R29 ;  /* 0x0000001d001d7306 */ /* 0x000e220000101000 */
[----:B------:R-:W-:-:S04]  /*0650*/  DEPBAR.LE SB5, 0x4 ;  /* 0x0000d1000000791a */ /* 0x000fc80000000000 */
[----:B------:R-:W-:Y:S02]  /*0660*/  LOP3.LUT R17, R17, 0xff, RZ, 0xc0, !PT ;  /* 0x000000ff11117812 */ /* 0x000fe400078ec0ff */
[----:B------:R-:W-:Y:S02]  /*0670*/  LOP3.LUT R16, R16, 0xff, RZ, 0xc0, !PT ;  /* 0x000000ff10107812 */ /* 0x000fe400078ec0ff */
[----:B------:R-:W-:Y:S01]  /*0680*/  LOP3.LUT R7, R7, 0xff, RZ, 0xc0, !PT ;  /* 0x000000ff07077812 */ /* 0x000fe200078ec0ff */
[----:B------:R-:W-:-:S04]  /*0690*/  DEPBAR.LE SB5, 0x3 ;  /* 0x0000d0c00000791a */ /* 0x000fc80000000000 */
[----:B------:R-:W-:Y:S01]  /*06a0*/  LOP3.LUT R19, R19, 0xff, RZ, 0xc0, !PT ;  /* 0x000000ff13137812 */ /* 0x000fe200078ec0ff */
[----:B------:R-:W1:Y:S01]  /*06b0*/  I2F.U16 R28, R28 ;  /* 0x0000001c001c7306 */ /* 0x000e620000101000 */
[----:B------:R-:W-:Y:S02]  /*06c0*/  LOP3.LUT R18, R18, 0xff, RZ, 0xc0, !PT ;  /* 0x000000ff12127812 */ /* 0x000fe400078ec0ff */
[----:B------:R-:W-:Y:S01]  /*06d0*/  LOP3.LUT R22, R22, 0xff, RZ, 0xc0, !PT ;  /* 0x000000ff16167812 */ /* 0x000fe200078ec0ff */
[----:B------:R-:W-:-:S04]  /*06e0*/  DEPBAR.LE SB5, 0x2 ;  /* 0x0000d0800000791a */ /* 0x000fc80000000000 */
[----:B------:R-:W-:Y:S01]  /*06f0*/  LOP3.LUT R10, R10, 0xff, RZ, 0xc0, !PT ;  /* 0x000000ff0a0a7812 */ /* 0x000fe200078ec0ff */
[----:B0-----:R-:W-:Y:S01]  /*0700*/  FMUL R15, R29, 0.58700001239776611328 ;  /* 0x3f1645a21d0f7820 */ /* 0x001fe20000400000 */
[----:B------:R-:W0:Y:S01]  /*0710*/  I2F.U16 R6, R6 ;  /* 0x0000000600067306 */ /* 0x000e220000101000 */
[----:B-----5:R-:W-:Y:S02]  /*0720*/  LOP3.LUT R9, R9, 0xff, RZ, 0xc0, !PT ;  /* 0x000000ff09097812 */ /* 0x020fe400078ec0ff */
[----:B------:R-:W-:Y:S02]  /*0730*/  LOP3.LUT R26, R26, 0xff, RZ, 0xc0, !PT ;  /* 0x000000ff1a1a7812 */ /* 0x000fe400078ec0ff */
[----:B------:R-:W-:Y:S01]  /*0740*/  LOP3.LUT R27, R27, 0xff, RZ, 0xc0, !PT ;  /* 0x000000ff1b1b7812 */ /* 0x000fe200078ec0ff */
[----:B-1----:R-:W-:Y:S02]  /*0750*/  FFMA R15, R28, 0.29899999499320983887, R15 ;  /* 0x3e9916871c0f7823 */ /* 0x002fe4000000000f */
[----:B------:R-:W1:Y:S02]  /*0760*/  I2F.U16 R17, R17 ;  /* 0x0000001100117306 */ /* 0x000e640000101000 */
[----:B0-----:R-:W-:-:S06]  /*0770*/  FFMA R14, R6, 0.11400000005960464478, R15 ;  /* 0x3de978d5060e7823 */ /* 0x001fcc000000000f */
[----:B------:R-:W0:Y:S01]  /*0780*/  I2F.U16 R16, R16 ;  /* 0x0000001000107306 */ /* 0x000e220000101000 */
[----:B------:R-:W-:Y:S01]  /*0790*/  LOP3.LUT R15, R11, 0xff, RZ, 0xc0, !PT ;  /* 0x000000ff0b0f7812 */ /* 0x000fe200078ec0ff */
[--C-:B------:R-:W-:Y:S01]  /*07a0*/  FADD R4, R3, R14.reuse ;  /* 0x0000000e03047221 */ /* 0x100fe20000000000 */
[----:B------:R-:W-:Y:S01]  /*07b0*/  FADD R3, R5, -R14 ;  /* 0x8000000e05037221 */ /* 0x000fe20000000000 */
[----:B------:R-:W-:Y:S01]  /*07c0*/  LOP3.LUT R11, R25, 0xff, RZ, 0xc0, !PT ;  /* 0x000000ff190b7812 */ /* 0x000fe200078ec0ff */
[----:B-1----:R-:W-:-:S03]  /*07d0*/  FMUL R5, R17, 0.58700001239776611328 ;  /* 0x3f1645a211057820 */ /* 0x002fc60000400000 */
[----:B------:R1:W2:Y:S01]  /*07e0*/  I2F.U16 R6, R7 ;  /* 0x0000000700067306 */ /* 0x0002a20000101000 */
[----:B------:R-:W-:Y:S02]  /*07f0*/  LOP3.LUT R14, R8, 0xff, RZ, 0xc0, !PT ;  /* 0x000000ff080e7812 */ /* 0x000fe400078ec0ff */
[----:B------:R-:W-:Y:S01]  /*0800*/  LOP3.LUT R8, R12, 0xff, RZ, 0xc0, !PT ;  /* 0x000000ff0c087812 */ /* 0x000fe200078ec0ff */
[----:B0-----:R-:W-:-:S04]  /*0810*/  FFMA R5, R16, 0.29899999499320983887, R5 ;  /* 0x3e99168710057823 */ /* 0x001fc80000000005 */
[----:B------:R-:W0:Y:S01]  /*0820*/  I2F.U16 R19, R19 ;  /* 0x0000001300137306 */ /* 0x000e220000101000 */
[----:B-1----:R-:W-:Y:S02]  /*0830*/  LOP3.LUT R7, R21, 0xff, RZ, 0xc0, !PT ;  /* 0x000000ff15077812 */ /* 0x002fe400078ec0ff */
[----:B------:R-:W-:Y:S01]  /*0840*/  LOP3.LUT R16, R13, 0xff, RZ, 0xc0, !PT ;  /* 0x000000ff0d107812 */ /* 0x000fe200078ec0ff */
[----:B--2---:R-:W-:-:S04]  /*0850*/  FFMA R5, R6, 0.11400000005960464478, R5 ;  /* 0x3de978d506057823 */ /* 0x004fc80000000005 */
[----:B------:R-:W1:Y:S01]  /*0860*/  I2F.U16 R18, R18 ;  /* 0x0000001200127306 */ /* 0x000e620000101000 */
[----:B------:R-:W-:Y:S01]  /*0870*/  LOP3.LUT R6, R24, 0xff, RZ, 0xc0, !PT ;  /* 0x000000ff18067812 */ /* 0x000fe200078ec0ff */
[----:B------:R-:W-:Y:S01]  /*0880*/  FADD R4, R4, -R5 ;  /* 0x8000000504047221 */ /* 0x000fe20000000000 */
[----:B------:R-:W-:Y:S01]  /*0890*/  FFMA R3, RZ, R5, R3 ;  /* 0x00000005ff037223 */ /* 0x000fe20000000003 */
[----:B0-----:R-:W-:-:S04]  /*08a0*/  FMUL R5, R19, 0.58700001239776611328 ;  /* 0x3f1645a213057820 */ /* 0x001fc80000400000 */
[----:B------:R-:W0:Y:S01]  /*08b0*/  I2F.U16 R22, R22 ;  /* 0x0000001600167306 */ /* 0x000e220000101000 */
[----:B-1----:R-:W-:-:S07]  /*08c0*/  FFMA R5, R18, 0.29899999499320983887, R5 ;  /* 0x3e99168712057823 */ /* 0x002fce0000000005 */
[----:B------:R-:W1:Y:S01]  /*08d0*/  I2F.U16 R15, R15 ;  /* 0x0000000f000f7306 */ /* 0x000e620000101000 */
[----:B0-----:R-:W-:-:S07]  /*08e0*/  FFMA R5, R22, 0.11400000005960464478, R5 ;  /* 0x3de978d516057823 */ /* 0x001fce0000000005 */
[----:B------:R-:W0:Y:S01]  /*08f0*/  I2F.U16 R10, R10 ;  /* 0x0000000a000a7306 */ /* 0x000e220000101000 */
[-C--:B------:R-:W-:Y:S01]  /*0900*/  FFMA R4, RZ, R5.reuse, R4 ;  /* 0x00000005ff047223 */ /* 0x080fe20000000004 */
[----:B------:R-:W-:Y:S01]  /*0910*/  FFMA R3, RZ, R5, R3 ;  /* 0x00000005ff037223 */ /* 0x000fe20000000003 */
[----:B------:R-:W-:Y:S01]  /*0920*/  LOP3.LUT R5, R20, 0xff, RZ, 0xc0, !PT ;  /* 0x000000ff14057812 */ /* 0x000fe200078ec0ff */
[----:B-1----:R-:W-:-:S04]  /*0930*/  FMUL R15, R15, 0.58700001239776611328 ;  /* 0x3f1645a20f0f7820 */ /* 0x002fc80000400000 */
[----:B------:R-:W1:Y:S01]  /*0940*/  I2F.U16 R9, R9 ;  /* 0x0000000900097306 */ /* 0x000e620000101000 */
[----:B0-----:R-:W-:-:S07]  /*0950*/  FFMA R10, R10, 0.29899999499320983887, R15 ;  /* 0x3e9916870a0a7823 */ /* 0x001fce000000000f */
[----:B------:R-:W0:Y:S01]  /*0960*/  I2F.U16 R7, R7 ;  /* 0x0000000700077306 */ /* 0x000e220000101000 */
[----:B-1----:R-:W-:-:S07]  /*0970*/  FMUL R13, R9, 0.58700001239776611328 ;  /* 0x3f1645a2090d7820 */ /* 0x002fce0000400000 */
[----:B------:R-:W1:Y:S01]  /*0980*/  I2F.U16 R11, R11 ;  /* 0x0000000b000b7306 */ /* 0x000e620000101000 */
[----:B0-----:R-:W-:-:S07]  /*0990*/  FMUL R12, R7, 0.58700001239776611328 ;  /* 0x3f1645a2070c7820 */ /* 0x001fce0000400000 */
[----:B------:R-:W0:Y:S01]  /*09a0*/  I2F.U16 R14, R14 ;  /* 0x0000000e000e7306 */ /* 0x000e220000101000 */
[----:B-1----:R-:W-:-:S07]  /*09b0*/  FFMA R10, R11, 0.11400000005960464478, R10 ;  /* 0x3de978d50b0a7823 */ /* 0x002fce000000000a */
[----:B------:R-:W1:Y:S01]  /*09c0*/  I2F.U16 R5, R5 ;  /* 0x0000000500057306 */ /* 0x000e620000101000 */
[----:B0-----:R-:W-:-:S07]  /*09d0*/  FFMA R13, R14, 0.29899999499320983887, R13 ;  /* 0x3e9916870e0d7823 */ /* 0x001fce000000000d */
[----:B------:R-:W0:Y:S01]  /*09e0*/  I2F.U16 R26, R26 ;  /* 0x0000001a001a7306 */ /* 0x000e220000101000 */
[----:B-1----:R-:W-:-:S07]  /*09f0*/  FFMA R7, R5, 0.29899999499320983887, R12 ;  /* 0x3e99168705077823 */ /* 0x002fce000000000c */
[----:B------:R-:W1:Y:S01]  /*0a00*/  I2F.U16 R16, R16 ;  /* 0x0000001000107306 */ /* 0x000e620000101000 */
[----:B------:R-:W-:Y:S01]  /*0a10*/  FFMA R5, RZ, R10, R3 ;  /* 0x0000000aff057223 */ /* 0x000fe20000000003 */
[----:B------:R-:W-:Y:S01]  /*0a20*/  FADD R3, R4, R10 ;  /* 0x0000000a04037221 */ /* 0x000fe20000000000 */
[----:B0-----:R-:W-:-:S05]  /*0a30*/  FFMA R26, R26, 0.11400000005960464478, R13 ;  /* 0x3de978d51a1a7823 */ /* 0x001fca000000000d */
[----:B------:R-:W0:Y:S01]  /*0a40*/  I2F.U16 R6, R6 ;  /* 0x0000000600067306 */ /* 0x000e220000101000 */
[--C-:B------:R-:W-:Y:S01]  /*0a50*/  FADD R5, R5, R26.reuse ;  /* 0x0000001a05057221 */ /* 0x100fe20000000000 */
[----:B------:R-:W-:Y:S01]  /*0a60*/  FADD R3, R3, -R26 ;  /* 0x8000001a03037221 */ /* 0x000fe20000000000 */
[----:B-1----:R-:W-:-:S05]  /*0a70*/  FMUL R9, R16, 0.58700001239776611328 ;  /* 0x3f1645a210097820 */ /* 0x002fca0000400000 */
[----:B------:R-:W1:Y:S01]  /*0a80*/  I2F.U16 R8, R8 ;  /* 0x0000000800087306 */ /* 0x000e620000101000 */
[----:B0-----:R-:W-:-:S07]  /*0a90*/  FFMA R6, R6, 0.11400000005960464478, R7 ;  /* 0x3de978d506067823 */ /* 0x001fce0000000007 */
[----:B------:R-:W0:Y:S01]  /*0aa0*/  I2F.U16 R27, R27 ;  /* 0x0000001b001b7306 */ /* 0x000e220000101000 */
[----:B------:R-:W-:Y:S01]  /*0ab0*/  FADD R5, R5, R6 ;  /* 0x0000000605057221 */ /* 0x000fe20000000000 */
[----:B------:R-:W-:Y:S01]  /*0ac0*/  FFMA R3, RZ, R6, R3 ;  /* 0x00000006ff037223 */ /* 0x000fe20000000003 */
[----:B-1----:R-:W-:-:S04]  /*0ad0*/  FFMA R8, R8, 0.29899999499320983887, R9 ;  /* 0x3e99168708087823 */ /* 0x002fc80000000009 */
[----:B0-----:R-:W-:-:S04]  /*0ae0*/  FFMA R8, R27, 0.11400000005960464478, R8 ;  /* 0x3de978d51b087823 */ /* 0x001fc80000000008 */
[--C-:B------:R-:W-:Y:S01]  /*0af0*/  FADD R5, R5, R8.reuse ;  /* 0x0000000805057221 */ /* 0x100fe20000000000 */
[----:B------:R-:W-:-:S03]  /*0b00*/  FADD R3, R3, R8 ;  /* 0x0000000803037221 */ /* 0x000fc60000000000 */
[----:B------:R-:W-:-:S04]  /*0b10*/  FMUL R4, R5, R5 ;  /* 0x0000000505047220 */ /* 0x000fc80000400000 */
[----:B------:R-:W-:-:S04]  /*0b20*/  FFMA R4, R3, R3, R4 ;  /* 0x0000000303047223 */ /* 0x000fc80000000004 */
[----:B------:R-:W-:Y:S01]  /*0b30*/  VIADD R3, R4, 0xf3000000 ;  /* 0xf300000004037836 */ /* 0x000fe20000000000 */
[----:B------:R0:W1:Y:S04]  /*0b40*/  MUFU.RSQ R5, R4 ;  /* 0x0000000400057308 */ /* 0x0000680000001400 */
[----:B------:R-:W-:-:S13]  /*0b50*/  ISETP.GT.U32.AND P0, PT, R3, 0x727fffff, PT ;  /* 0x727fffff0300780c */ /* 0x000fda0003f04070 */
[----:B01----:R-:W-:Y:S05]  /*0b60*/  @!P0 BRA `(.L_x_1) ;  /* 0x00000000000c8947 */ /* 0x003fea0003800000 */
[----:B------:R-:W-:-:S07]  /*0b70*/  MOV R9, 0xb90 ;  /* 0x00000b9000097802 */ /* 0x000fce0000000f00 */
[----:B---34-:R-:W-:Y:S05]  /*0b80*/  CALL.REL.NOINC `($__internal_0_$__cuda_sm20_sqrt_rn_f32_slowpath) ;  /* 0x0000000000487944 */ /* 0x018fea0003c00000 */
[----:B------:R-:W-:Y:S05]  /*0b90*/  BRA `(.L_x_2) ;  /* 0x0000000000107947 */ /* 0x000fea0003800000 */
.L_x_1:
[----:B------:R-:W-:Y:S01]  /*0ba0*/  FMUL.FTZ R3, R4, R5 ;  /* 0x0000000504037220 */ /* 0x000fe20000410000 */
[----:B------:R-:W-:-:S03]  /*0bb0*/  FMUL.FTZ R5, R5, 0.5 ;  /* 0x3f00000005057820 */ /* 0x000fc60000410000 */
[----:B------:R-:W-:-:S04]  /*0bc0*/  FFMA R4, -R3, R3, R4 ;  /* 0x0000000303047223 */ /* 0x000fc80000000104 */
[----:B------:R-:W-:-:S07]  /*0bd0*/  FFMA R3, R4, R5, R3 ;  /* 0x0000000504037223 */ /* 0x000fce0000000003 */
.L_x_2:
[----:B---34-:R-:W-:Y:S05]  /*0be0*/  BSYNC.RECONVERGENT B0 ;  /* 0x0000000000007941 */ /* 0x018fea0003800200 */
.L_x_0:
[----:B------:R-:W-:Y:S02]  /*0bf0*/  FMNMX R3, R3, 255, PT ;  /* 0x437f000003037809 */ /* 0x000fe40003800000 */
[----:B------:R-:W-:Y:S02]  /*0c00*/  SHF.L.U32 R5, R23, 0x2, RZ ;  /* 0x0000000217057819 */ /* 0x000fe400000006ff */
[----:B------:R-:W-:Y:S02]  /*0c10*/  IADD3 R23, PT, PT, R2, R23, RZ ;  /* 0x0000001702177210 */ /* 0x000fe40007ffe0ff */
[----:B------:R-:W0:Y:S01]  /*0c20*/  F2I.U32.TRUNC.NTZ R3, R3 ;  /* 0x0000000300037305 */ /* 0x000e22000020f000 */
[----:B------:R-:W-:-:S04]  /*0c30*/  IADD3 R4, P0, PT, R5, UR8, RZ ;  /* 0x0000000805047c10 */ /* 0x000fc8000ff1e0ff */
[----:B------:R-:W-:Y:S02]  /*0c40*/  LEA.HI.X.SX32 R5, R5, UR9, 0x1, P0 ;  /* 0x0000000905057c11 */ /* 0x000fe400080f0eff */
[----:B------:R-:W-:-:S03]  /*0c50*/  ISETP.GE.AND P0, PT, R23, UR10, PT ;  /* 0x0000000a17007c0c */ /* 0x000fc6000bf06270 */
[----:B0-----:R1:W-:Y:S04]  /*0c60*/  STG.E.U8 desc[UR6][R4.64], R3 ;  /* 0x0000000304007986 */ /* 0x0013e8000c101106 */
[----:B------:R1:W-:Y:S04]  /*0c70*/  STG.E.U8 desc[UR6][R4.64+0x1], R3 ;  /* 0x0000010304007986 */ /* 0x0003e8000c101106 */
[----:B------:R1:W-:Y:S02]  /*0c80*/  STG.E.U8 desc[UR6][R4.64+0x2], R3 ;  /* 0x0000020304007986 */ /* 0x0003e4000c101106 */
[----:B------:R-:W-:Y:S05]  /*0c90*/  @!P0 BRA `(.L_x_3) ;  /* 0xfffffff400108947 */ /* 0x000fea000383ffff */
[----:B------:R-:W-:Y:S05]  /*0ca0*/  EXIT ;  /* 0x000000000000794d */ /* 0x000fea0003800000 */
        .weak           $__internal_0_$__cuda_sm20_sqrt_rn_f32_slowpath
        .type           $__internal_0_$__cuda_sm20_sqrt_rn_f32_slowpath,@function
        .size           $__internal_0_$__cuda_sm20_sqrt_rn_f32_slowpath,(.L_x_6 - $__internal_0_$__cuda_sm20_sqrt_rn_f32_slowpath)
$__internal_0_$__cuda_sm20_sqrt_rn_f32_slowpath:
[----:B------:R-:W-:-:S13]  /*0cb0*/  LOP3.LUT P0, RZ, R4, 0x7fffffff, RZ, 0xc0, !PT ;  /* 0x7fffffff04ff7812 */ /* 0x000fda000780c0ff */
[----:B------:R-:W-:Y:S05]  /*0cc0*/  @!P0 BRA `(.L_x_4) ;  /* 0x0000000000448947 */ /* 0x000fea0003800000 */
[----:B------:R-:W-:Y:S01]  /*0cd0*/  FSETP.GEU.FTZ.AND P0, PT, R4, RZ, PT ;  /* 0x000000ff0400720b */ /* 0x000fe20003f1e000 */
[----:B------:R-:W-:-:S12]  /*0ce0*/  IMAD.MOV.U32 R3, RZ, RZ, R4 ;  /* 0x000000ffff037224 */ /* 0x000fd800078e0004 */
[----:B------:R-:W-:Y:S01]  /*0cf0*/  @!P0 MOV R4, 0x7fffffff ;  /* 0x7fffffff00048802 */ /* 0x000fe20000000f00 */
[----:B------:R-:W-:Y:S06]  /*0d00*/  @!P0 BRA `(.L_x_4) ;  /* 0x0000000000348947 */ /* 0x000fec0003800000 */
[----:B------:R-:W-:-:S13]  /*0d10*/  FSETP.GTU.FTZ.AND P0, PT, |R3|, +INF , PT ;  /* 0x7f8000000300780b */ /* 0x000fda0003f1c200 */
[----:B------:R-:W-:Y:S01]  /*0d20*/  @P0 FADD.FTZ R4, R3, 1 ;  /* 0x3f80000003040421 */ /* 0x000fe20000010000 */
[----:B------:R-:W-:Y:S06]  /*0d30*/  @P0 BRA `(.L_x_4) ;  /* 0x0000000000280947 */ /* 0x000fec0003800000 */
[----:B------:R-:W-:-:S13]  /*0d40*/  FSETP.NEU.FTZ.AND P0, PT, |R3|, +INF , PT ;  /* 0x7f8000000300780b */ /* 0x000fda0003f1d200 */
[----:B------:R-:W-:-:S04]  /*0d50*/  @P0 FFMA R5, R3, 1.84467440737095516160e+19, RZ ;  /* 0x5f80000003050823 */ /* 0x000fc800000000ff */
[----:B------:R-:W0:Y:S02]  /*0d60*/  @P0 MUFU.RSQ R4, R5 ;  /* 0x0000000500040308 */ /* 0x000e240000001400 */
[----:B0-----:R-:W-:Y:S01]  /*0d70*/  @P0 FMUL.FTZ R6, R5, R4 ;  /* 0x0000000405060220 */ /* 0x001fe20000410000 */
[----:B------:R-:W-:Y:S01]  /*0d80*/  @P0 FMUL.FTZ R8, R4, 0.5 ;  /* 0x3f00000004080820 */ /* 0x000fe20000410000 */
[----:B------:R-:W-:Y:S02]  /*0d90*/  @!P0 MOV R4, R3 ;  /* 0x0000000300048202 */ /* 0x000fe40000000f00 */
[----:B------:R-:W-:-:S04]  /*0da0*/  @P0 FADD.FTZ R7, -R6, -RZ ;  /* 0x800000ff06070221 */ /* 0x000fc80000010100 */
[----:B------:R-:W-:-:S04]  /*0db0*/  @P0 FFMA R7, R6, R7, R5 ;  /* 0x0000000706070223 */ /* 0x000fc80000000005 */
[----:B------:R-:W-:-:S04]  /*0dc0*/  @P0 FFMA R7, R7, R8, R6 ;  /* 0x0000000807070223 */ /* 0x000fc80000000006 */
[----:B------:R-:W-:-:S07]  /*0dd0*/  @P0 FMUL.FTZ R4, R7, 2.3283064365386962891e-10 ;  /* 0x2f80000007040820 */ /* 0x000fce0000410000 */
.L_x_4:
[----:B------:R-:W-:Y:S02]  /*0de0*/  HFMA2 R5, -RZ, RZ, 0, 0 ;  /* 0x00000000ff057431 */ /* 0x000fe400000001ff */
[----:B------:R-:W-:Y:S01]  /*0df0*/  IMAD.MOV.U32 R3, RZ, RZ, R4 ;  /* 0x000000ffff037224 */ /* 0x000fe200078e0004 */
[----:B------:R-:W-:-:S04]  /*0e00*/  MOV R4, R9 ;  /* 0x0000000900047202 */ /* 0x000fc80000000f00 */
[----:B------:R-:W-:Y:S05]  /*0e10*/  RET.REL.NODEC R4 `(_Z13prewittKernelyPhiii) ;  /* 0xfffffff004787950 */ /* 0x000fea0003c3ffff */
.L_x_5:
[----:B------:R-:W-:-:S00]  /*0e20*/  BRA `(.L_x_5) ;  /* 0xfffffffc00fc7947 */ /* 0x000fc0000383ffff */
[----:B------:R-:W-:-:S00]  /*0e30*/  NOP ;  /* 0x0000000000007918 */ /* 0x000fc00000000000 */
        /* <DEDUP_REMOVED lines=12> */
.L_x_6:


//--------------------- .nv.shared.reserved.0     --------------------------
	.section	.nv.shared.reserved.0,"aw",@nobits
	.weak		__nv_reservedSMEM_offset_0_alias
	.size		__nv_reservedSMEM_offset_0_alias, 0, 64
	.other		__nv_reservedSMEM_offset_0_alias,@"STO_CUDA_RESERVED_SHARED STV_DEFAULT"
__nv_reservedSMEM_offset_0_alias:
	.zero		0
	.zero		64


//--------------------- .nv.constant0._Z13prewittKernelyPhiii --------------------------
	.section	.nv.constant0._Z13prewittKernelyPhiii,"a",@progbits
	.sectionflags	@""
	.align	4
.nv.constant0._Z13prewittKernelyPhiii:
	.zero		924


//--------------------- SYMBOLS --------------------------

	.type		.nv.reservedSmem.offset0,@object
	.size		.nv.reservedSmem.offset0,0x4
